//
// Generated by NVIDIA NVVM Compiler
//
// Compiler Build ID: CL-36424714
// Cuda compilation tools, release 13.0, V13.0.88
// Based on NVVM 20.0.0
//

.version 9.0
.target sm_100
.address_size 64

	// .globl	_Z14transposeNaivePfPKfii
// _ZZ18transposeCoalescedPfPKfiiE4tile has been demoted

.visible .entry _Z14transposeNaivePfPKfii(
	.param .u64 .ptr .align 1 _Z14transposeNaivePfPKfii_param_0,
	.param .u64 .ptr .align 1 _Z14transposeNaivePfPKfii_param_1,
	.param .u32 _Z14transposeNaivePfPKfii_param_2,
	.param .u32 _Z14transposeNaivePfPKfii_param_3
)
{
	.reg .b32 	%r<13>;
	.reg .b32 	%f<2>;
	.reg .b64 	%rd<9>;

	ld.param.u64 	%rd1, [_Z14transposeNaivePfPKfii_param_0];
	ld.param.u64 	%rd2, [_Z14transposeNaivePfPKfii_param_1];
	ld.param.u32 	%r1, [_Z14transposeNaivePfPKfii_param_2];
	ld.param.u32 	%r2, [_Z14transposeNaivePfPKfii_param_3];
	cvta.to.global.u64 	%rd3, %rd1;
	cvta.to.global.u64 	%rd4, %rd2;
	mov.u32 	%r3, %ctaid.x;
	shl.b32 	%r4, %r3, 5;
	mov.u32 	%r5, %tid.x;
	add.s32 	%r6, %r4, %r5;
	mov.u32 	%r7, %ctaid.y;
	shl.b32 	%r8, %r7, 5;
	mov.u32 	%r9, %tid.y;
	add.s32 	%r10, %r8, %r9;
	mad.lo.s32 	%r11, %r1, %r10, %r6;
	mad.lo.s32 	%r12, %r2, %r6, %r10;
	mul.wide.s32 	%rd5, %r11, 4;
	add.s64 	%rd6, %rd4, %rd5;
	ld.global.f32 	%f1, [%rd6];
	mul.wide.s32 	%rd7, %r12, 4;
	add.s64 	%rd8, %rd3, %rd7;
	st.global.f32 	[%rd8], %f1;
	ret;

}
	// .globl	_Z18transposeCoalescedPfPKfii
.visible .entry _Z18transposeCoalescedPfPKfii(
	.param .u64 .ptr .align 1 _Z18transposeCoalescedPfPKfii_param_0,
	.param .u64 .ptr .align 1 _Z18transposeCoalescedPfPKfii_param_1,
	.param .u32 _Z18transposeCoalescedPfPKfii_param_2,
	.param .u32 _Z18transposeCoalescedPfPKfii_param_3
)
{
	.reg .b32 	%r<22>;
	.reg .b32 	%f<3>;
	.reg .b64 	%rd<9>;
	// demoted variable
	.shared .align 4 .b8 _ZZ18transposeCoalescedPfPKfiiE4tile[4224];
	ld.param.u64 	%rd1, [_Z18transposeCoalescedPfPKfii_param_0];
	ld.param.u64 	%rd2, [_Z18transposeCoalescedPfPKfii_param_1];
	ld.param.u32 	%r1, [_Z18transposeCoalescedPfPKfii_param_2];
	ld.param.u32 	%r2, [_Z18transposeCoalescedPfPKfii_param_3];
	cvta.to.global.u64 	%rd3, %rd2;
	cvta.to.global.u64 	%rd4, %rd1;
	mov.u32 	%r3, %ctaid.x;
	shl.b32 	%r4, %r3, 5;
	mov.u32 	%r5, %tid.x;
	add.s32 	%r6, %r4, %r5;
	mov.u32 	%r7, %ctaid.y;
	shl.b32 	%r8, %r7, 5;
	mov.u32 	%r9, %tid.y;
	add.s32 	%r10, %r8, %r9;
	mad.lo.s32 	%r11, %r1, %r10, %r6;
	add.s32 	%r12, %r8, %r5;
	add.s32 	%r13, %r4, %r9;
	mad.lo.s32 	%r14, %r2, %r13, %r12;
	mul.wide.s32 	%rd5, %r11, 4;
	add.s64 	%rd6, %rd3, %rd5;
	ld.global.f32 	%f1, [%rd6];
	mov.u32 	%r15, _ZZ18transposeCoalescedPfPKfiiE4tile;
	mad.lo.s32 	%r16, %r9, 132, %r15;
	shl.b32 	%r17, %r5, 2;
	add.s32 	%r18, %r16, %r17;
	st.shared.f32 	[%r18], %f1;
	bar.sync 	0;
	mad.lo.s32 	%r19, %r5, 132, %r15;
	shl.b32 	%r20, %r9, 2;
	add.s32 	%r21, %r19, %r20;
	ld.shared.f32 	%f2, [%r21];
	mul.wide.s32 	%rd7, %r14, 4;
	add.s64 	%rd8, %rd4, %rd7;
	st.global.f32 	[%rd8], %f2;
	ret;

}


// ===== COMPILED SASS (sm_100) =====

	.target	sm_100

	.elftype	@"ET_EXEC"


//--------------------- .note.nv.tkinfo           --------------------------
	.section	.note.nv.tkinfo,"",@"SHT_NOTE"
	.sectionflags	@"SHF_NOTE_NV_TKINFO"
	.tkinfo
        /*0018*/ 	.word	0x00000002
        /*0030*/ 	.string	""
        /*0030*/ 	.string	"ptxas"
        /*0030*/ 	.string	"Cuda compilation tools, release 13.0, V13.0.88"
        /*0030*/ 	.string	"Build cuda_13.0.r13.0/compiler.36424714_0"
        /*0030*/ 	.string	"-arch sm_100 -m 64 "



//--------------------- .note.nv.cuinfo           --------------------------
	.section	.note.nv.cuinfo,"",@"SHT_NOTE"
	.sectionflags	@"SHF_NOTE_NV_CUINFO"
        /*0018*/ 	.short	0x0002
        /*001a*/ 	.short	0x0064
        /*001c*/ 	.short	0x0082
	.zero		2


//--------------------- .nv.info                  --------------------------
	.section	.nv.info,"",@"SHT_CUDA_INFO"
	.align	4


	//----- nvinfo : EIATTR_REGCOUNT
	.align		4
        /*0000*/ 	.byte	0x04, 0x2f
        /*0002*/ 	.short	(.L_1 - .L_0)
	.align		4
.L_0:
        /*0004*/ 	.word	index@(_Z14transposeNaivePfPKfii)
        /*0008*/ 	.word	0x0000000a


	//----- nvinfo : EIATTR_FRAME_SIZE
	.align		4
.L_1:
        /*000c*/ 	.byte	0x04, 0x11
        /*000e*/ 	.short	(.L_3 - .L_2)
	.align		4
.L_2:
        /*0010*/ 	.word	index@(_Z14transposeNaivePfPKfii)
        /*0014*/ 	.word	0x00000000


	//----- nvinfo : EIATTR_REGCOUNT
	.align		4
.L_3:
        /*0018*/ 	.byte	0x04, 0x2f
        /*001a*/ 	.short	(.L_5 - .L_4)
	.align		4
.L_4:
        /*001c*/ 	.word	index@(_Z18transposeCoalescedPfPKfii)
        /*0020*/ 	.word	0x00000010


	//----- nvinfo : EIATTR_FRAME_SIZE
	.align		4
.L_5:
        /*0024*/ 	.byte	0x04, 0x11
        /*0026*/ 	.short	(.L_7 - .L_6)
	.align		4
.L_6:
        /*0028*/ 	.word	index@(_Z18transposeCoalescedPfPKfii)
        /*002c*/ 	.word	0x00000000


	//----- nvinfo : EIATTR_MIN_STACK_SIZE
	.align		4
.L_7:
        /*0030*/ 	.byte	0x04, 0x12
        /*0032*/ 	.short	(.L_9 - .L_8)
	.align		4
.L_8:
        /*0034*/ 	.word	index@(_Z18transposeCoalescedPfPKfii)
        /*0038*/ 	.word	0x00000000


	//----- nvinfo : EIATTR_MIN_STACK_SIZE
	.align		4
.L_9:
        /*003c*/ 	.byte	0x04, 0x12
        /*003e*/ 	.short	(.L_11 - .L_10)
	.align		4
.L_10:
        /*0040*/ 	.word	index@(_Z14transposeNaivePfPKfii)
        /*0044*/ 	.word	0x00000000
.L_11:


//--------------------- .nv.compat                --------------------------
	.section	.nv.compat,"",@"SHT_CUDA_COMPAT_INFO"
	.align	4
        /*0000*/ 	.byte	0x02, 0x09, 0x00, 0x00, 0x02, 0x02, 0x01, 0x00, 0x02, 0x05, 0x05, 0x00, 0x03, 0x07, 0x01, 0x01
        /*0010*/ 	.byte	0x02, 0x03, 0x00, 0x00, 0x02, 0x06, 0x01, 0x00, 0x04, 0x0b, 0x08, 0x00, 0x09, 0x00, 0x00, 0x00
        /*0020*/ 	.byte	0x00, 0x00, 0x00, 0x00


//--------------------- .nv.info._Z18transposeCoalescedPfPKfii --------------------------
	.section	.nv.info._Z18transposeCoalescedPfPKfii,"",@"SHT_CUDA_INFO"
	.sectionflags	@""
	.align	4


	//----- nvinfo : EIATTR_CUDA_API_VERSION
	.align		4
        /*0000*/ 	.byte	0x04, 0x37
        /*0002*/ 	.short	(.L_13 - .L_12)
.L_12:
        /*0004*/ 	.word	0x00000082


	//----- nvinfo : EIATTR_KPARAM_INFO
	.align		4
.L_13:
        /*0008*/ 	.byte	0x04, 0x17
        /*000a*/ 	.short	(.L_15 - .L_14)
.L_14:
        /*000c*/ 	.word	0x00000000
        /*0010*/ 	.short	0x0003
        /*0012*/ 	.short	0x0014
        /*0014*/ 	.byte	0x00, 0xf0, 0x11, 0x00


	//----- nvinfo : EIATTR_KPARAM_INFO
	.align		4
.L_15:
        /*0018*/ 	.byte	0x04, 0x17
        /*001a*/ 	.short	(.L_17 - .L_16)
.L_16:
        /*001c*/ 	.word	0x00000000
        /*0020*/ 	.short	0x0002
        /*0022*/ 	.short	0x0010
        /*0024*/ 	.byte	0x00, 0xf0, 0x11, 0x00


	//----- nvinfo : EIATTR_KPARAM_INFO
	.align		4
.L_17:
        /*0028*/ 	.byte	0x04, 0x17
        /*002a*/ 	.short	(.L_19 - .L_18)
.L_18:
        /*002c*/ 	.word	0x00000000
        /*0030*/ 	.short	0x0001
        /*0032*/ 	.short	0x0008
        /*0034*/ 	.byte	0x00, 0xf5, 0x21, 0x00


	//----- nvinfo : EIATTR_KPARAM_INFO
	.align		4
.L_19:
        /*0038*/ 	.byte	0x04, 0x17
        /*003a*/ 	.short	(.L_21 - .L_20)
.L_20:
        /*003c*/ 	.word	0x00000000
        /*0040*/ 	.short	0x0000
        /*0042*/ 	.short	0x0000
        /*0044*/ 	.byte	0x00, 0xf5, 0x21, 0x00


	//----- nvinfo : EIATTR_SPARSE_MMA_MASK
	.align		4
.L_21:
        /*0048*/ 	.byte	0x03, 0x50
        /*004a*/ 	.short	0x0000


	//----- nvinfo : EIATTR_MAXREG_COUNT
	.align		4
        /*004c*/ 	.byte	0x03, 0x1b
        /*004e*/ 	.short	0x00ff


	//----- nvinfo : EIATTR_NUM_BARRIERS
	.align		4
        /*0050*/ 	.byte	0x02, 0x4c
        /*0052*/ 	.byte	0x01
	.zero		1


	//----- nvinfo : EIATTR_MERCURY_ISA_VERSION
	.align		4
        /*0054*/ 	.byte	0x03, 0x5f
        /*0056*/ 	.short	0x0101


	//----- nvinfo : EIATTR_VRC_CTA_INIT_COUNT
	.align		4
        /*0058*/ 	.byte	0x02, 0x4a
	.zero		1
	.zero		1


	//----- nvinfo : EIATTR_EXIT_INSTR_OFFSETS
	.align		4
        /*005c*/ 	.byte	0x04, 0x1c
        /*005e*/ 	.short	(.L_23 - .L_22)


	//   ....[0]....
.L_22:
        /*0060*/ 	.word	0x000001d0


	//----- nvinfo : EIATTR_CBANK_PARAM_SIZE
	.align		4
.L_23:
        /*0064*/ 	.byte	0x03, 0x19
        /*0066*/ 	.short	0x0018


	//----- nvinfo : EIATTR_PARAM_CBANK
	.align		4
        /*0068*/ 	.byte	0x04, 0x0a
        /*006a*/ 	.short	(.L_25 - .L_24)
	.align		4
.L_24:
        /*006c*/ 	.word	index@(.nv.constant0._Z18transposeCoalescedPfPKfii)
        /*0070*/ 	.short	0x0380
        /*0072*/ 	.short	0x0018


	//----- nvinfo : EIATTR_SW_WAR
	.align		4
.L_25:
        /*0074*/ 	.byte	0x04, 0x36
        /*0076*/ 	.short	(.L_27 - .L_26)
.L_26:
        /*0078*/ 	.word	0x00000008
.L_27:


//--------------------- .nv.info._Z14transposeNaivePfPKfii --------------------------
	.section	.nv.info._Z14transposeNaivePfPKfii,"",@"SHT_CUDA_INFO"
	.sectionflags	@""
	.align	4


	//----- nvinfo : EIATTR_CUDA_API_VERSION
	.align		4
        /*0000*/ 	.byte	0x04, 0x37
        /*0002*/ 	.short	(.L_29 - .L_28)
.L_28:
        /*0004*/ 	.word	0x00000082


	//----- nvinfo : EIATTR_KPARAM_INFO
	.align		4
.L_29:
        /*0008*/ 	.byte	0x04, 0x17
        /*000a*/ 	.short	(.L_31 - .L_30)
.L_30:
        /*000c*/ 	.word	0x00000000
        /*0010*/ 	.short	0x0003
        /*0012*/ 	.short	0x0014
        /*0014*/ 	.byte	0x00, 0xf0, 0x11, 0x00


	//----- nvinfo : EIATTR_KPARAM_INFO
	.align		4
.L_31:
        /*0018*/ 	.byte	0x04, 0x17
        /*001a*/ 	.short	(.L_33 - .L_32)
.L_32:
        /*001c*/ 	.word	0x00000000
        /*0020*/ 	.short	0x0002
        /*0022*/ 	.short	0x0010
        /*0024*/ 	.byte	0x00, 0xf0, 0x11, 0x00


	//----- nvinfo : EIATTR_KPARAM_INFO
	.align		4
.L_33:
        /*0028*/ 	.byte	0x04, 0x17
        /*002a*/ 	.short	(.L_35 - .L_34)
.L_34:
        /*002c*/ 	.word	0x00000000
        /*0030*/ 	.short	0x0001
        /*0032*/ 	.short	0x0008
        /*0034*/ 	.byte	0x00, 0xf5, 0x21, 0x00


	//----- nvinfo : EIATTR_KPARAM_INFO
	.align		4
.L_35:
        /*0038*/ 	.byte	0x04, 0x17
        /*003a*/ 	.short	(.L_37 - .L_36)
.L_36:
        /*003c*/ 	.word	0x00000000
        /*0040*/ 	.short	0x0000
        /*0042*/ 	.short	0x0000
        /*0044*/ 	.byte	0x00, 0xf5, 0x21, 0x00


	//----- nvinfo : EIATTR_SPARSE_MMA_MASK
	.align		4
.L_37:
        /*0048*/ 	.byte	0x03, 0x50
        /*004a*/ 	.short	0x0000


	//----- nvinfo : EIATTR_MAXREG_COUNT
	.align		4
        /*004c*/ 	.byte	0x03, 0x1b
        /*004e*/ 	.short	0x00ff


	//----- nvinfo : EIATTR_MERCURY_ISA_VERSION
	.align		4
        /*0050*/ 	.byte	0x03, 0x5f
        /*0052*/ 	.short	0x0101


	//----- nvinfo : EIATTR_VRC_CTA_INIT_COUNT
	.align		4
        /*0054*/ 	.byte	0x02, 0x4a
	.zero		1
	.zero		1


	//----- nvinfo : EIATTR_EXIT_INSTR_OFFSETS
	.align		4
        /*0058*/ 	.byte	0x04, 0x1c
        /*005a*/ 	.short	(.L_39 - .L_38)


	//   ....[0]....
.L_38:
        /*005c*/ 	.word	0x00000110


	//----- nvinfo : EIATTR_CBANK_PARAM_SIZE
	.align		4
.L_39:
        /*0060*/ 	.byte	0x03, 0x19
        /*0062*/ 	.short	0x0018


	//----- nvinfo : EIATTR_PARAM_CBANK
	.align		4
        /*0064*/ 	.byte	0x04, 0x0a
        /*0066*/ 	.short	(.L_41 - .L_40)
	.align		4
.L_40:
        /*0068*/ 	.word	index@(.nv.constant0._Z14transposeNaivePfPKfii)
        /*006c*/ 	.short	0x0380
        /*006e*/ 	.short	0x0018


	//----- nvinfo : EIATTR_SW_WAR
	.align		4
.L_41:
        /*0070*/ 	.byte	0x04, 0x36
        /*0072*/ 	.short	(.L_43 - .L_42)
.L_42:
        /*0074*/ 	.word	0x00000008
.L_43:


//--------------------- .nv.callgraph             --------------------------
	.section	.nv.callgraph,"",@"SHT_CUDA_CALLGRAPH"
	.align	4
	.sectionentsize	8
	.align		4
        /*0000*/ 	.word	0x00000000
	.align		4
        /*0004*/ 	.word	0xffffffff
	.align		4
        /*0008*/ 	.word	0x00000000
	.align		4
        /*000c*/ 	.word	0xfffffffe
	.align		4
        /*0010*/ 	.word	0x00000000
	.align		4
        /*0014*/ 	.word	0xfffffffd
	.align		4
        /*0018*/ 	.word	0x00000000
	.align		4
        /*001c*/ 	.word	0xfffffffc


//--------------------- .text._Z18transposeCoalescedPfPKfii --------------------------
	.section	.text._Z18transposeCoalescedPfPKfii,"ax",@progbits
	.align	128
        .global         _Z18transposeCoalescedPfPKfii
        .type           _Z18transposeCoalescedPfPKfii,@function
        .size           _Z18transposeCoalescedPfPKfii,(.L_x_2 - _Z18transposeCoalescedPfPKfii)
        .other          _Z18transposeCoalescedPfPKfii,@"STO_CUDA_ENTRY STV_DEFAULT"
_Z18transposeCoalescedPfPKfii:
.text._Z18transposeCoalescedPfPKfii:
[----:B------:R-:W-:Y:S01]  /*0000*/  LDC R1, c[0x0][0x37c] ;  /* 0x0000df00ff017b82 */ /* 0x000fe20000000800 */
[----:B------:R-:W0:Y:S07]  /*0010*/  S2R R8, SR_CTAID.X ;  /* 0x0000000000087919 */ /* 0x000e2e0000002500 */
[----:B------:R-:W1:Y:S01]  /*0020*/  LDC.64 R2, c[0x0][0x388] ;  /* 0x0000e200ff027b82 */ /* 0x000e620000000a00 */
[----:B------:R-:W2:Y:S01]  /*0030*/  LDCU.64 UR6, c[0x0][0x390] ;  /* 0x00007200ff0677ac */ /* 0x000ea20008000a00 */
[----:B------:R-:W0:Y:S01]  /*0040*/  S2R R11, SR_TID.X ;  /* 0x00000000000b7919 */ /* 0x000e220000002100 */
[----:B------:R-:W3:Y:S01]  /*0050*/  LDCU.64 UR4, c[0x0][0x358] ;  /* 0x00006b00ff0477ac */ /* 0x000ee20008000a00 */
[----:B------:R-:W4:Y:S01]  /*0060*/  S2R R10, SR_CTAID.Y ;  /* 0x00000000000a7919 */ /* 0x000f220000002600 */
[----:B------:R-:W4:Y:S01]  /*0070*/  S2R R13, SR_TID.Y ;  /* 0x00000000000d7919 */ /* 0x000f220000002200 */
[----:B0-----:R-:W-:-:S02]  /*0080*/  LEA R0, R8, R11, 0x5 ;  /* 0x0000000b08007211 */ /* 0x001fc400078e28ff */
[----:B----4-:R-:W-:-:S05]  /*0090*/  LEA R5, R10, R13, 0x5 ;  /* 0x0000000d0a057211 */ /* 0x010fca00078e28ff */
[----:B--2---:R-:W-:-:S04]  /*00a0*/  IMAD R5, R5, UR6, R0 ;  /* 0x0000000605057c24 */ /* 0x004fc8000f8e0200 */
[----:B-1----:R-:W-:-:S05]  /*00b0*/  IMAD.WIDE R2, R5, 0x4, R2 ;  /* 0x0000000405027825 */ /* 0x002fca00078e0202 */
[----:B---3--:R0:W2:Y:S01]  /*00c0*/  LDG.E R4, desc[UR4][R2.64] ;  /* 0x0000000402047981 */ /* 0x0080a2000c1e1900 */
[----:B------:R-:W-:Y:S01]  /*00d0*/  MOV R0, 0x400 ;  /* 0x0000040000007802 */ /* 0x000fe20000000f00 */
[----:B------:R-:W1:Y:S01]  /*00e0*/  S2R R5, SR_CgaCtaId ;  /* 0x0000000000057919 */ /* 0x000e620000008800 */
[----:B0-----:R-:W0:Y:S02]  /*00f0*/  LDC.64 R2, c[0x0][0x380] ;  /* 0x0000e000ff027b82 */ /* 0x001e240000000a00 */
[----:B-1----:R-:W-:-:S05]  /*0100*/  LEA R0, R5, R0, 0x18 ;  /* 0x0000000005007211 */ /* 0x002fca00078ec0ff */
[--C-:B------:R-:W-:Y:S02]  /*0110*/  IMAD R5, R13, 0x84, R0.reuse ;  /* 0x000000840d057824 */ /* 0x100fe400078e0200 */
[----:B------:R-:W-:-:S03]  /*0120*/  IMAD R0, R11, 0x84, R0 ;  /* 0x000000840b007824 */ /* 0x000fc600078e0200 */
[----:B------:R-:W-:Y:S02]  /*0130*/  LEA R7, R11, R5, 0x2 ;  /* 0x000000050b077211 */ /* 0x000fe400078e10ff */
[----:B------:R-:W-:Y:S02]  /*0140*/  LEA R6, R13, R0, 0x2 ;  /* 0x000000000d067211 */ /* 0x000fe400078e10ff */
[----:B------:R-:W-:Y:S02]  /*0150*/  LEA R0, R10, R11, 0x5 ;  /* 0x0000000b0a007211 */ /* 0x000fe400078e28ff */
[----:B------:R-:W-:-:S05]  /*0160*/  LEA R5, R8, R13, 0x5 ;  /* 0x0000000d08057211 */ /* 0x000fca00078e28ff */
[----:B------:R-:W-:-:S04]  /*0170*/  IMAD R5, R5, UR7, R0 ;  /* 0x0000000705057c24 */ /* 0x000fc8000f8e0200 */
[----:B0-----:R-:W-:Y:S01]  /*0180*/  IMAD.WIDE R2, R5, 0x4, R2 ;  /* 0x0000000405027825 */ /* 0x001fe200078e0202 */
[----:B--2---:R-:W-:Y:S01]  /*0190*/  STS [R7], R4 ;  /* 0x0000000407007388 */ /* 0x004fe20000000800 */
[----:B------:R-:W-:Y:S06]  /*01a0*/  BAR.SYNC.DEFER_BLOCKING 0x0 ;  /* 0x0000000000007b1d */ /* 0x000fec0000010000 */
[----:B------:R-:W0:Y:S04]  /*01b0*/  LDS R9, [R6] ;  /* 0x0000000006097984 */ /* 0x000e280000000800 */
[----:B0-----:R-:W-:Y:S01]  /*01c0*/  STG.E desc[UR4][R2.64], R9 ;  /* 0x0000000902007986 */ /* 0x001fe2000c101904 */
[----:B------:R-:W-:Y:S05]  /*01d0*/  EXIT ;  /* 0x000000000000794d */ /* 0x000fea0003800000 */
.L_x_0:
[----:B------:R-:W-:-:S00]  /*01e0*/  BRA `(.L_x_0) ;  /* 0xfffffffc00fc7947 */ /* 0x000fc0000383ffff */
[----:B------:R-:W-:-:S00]  /*01f0*/  NOP ;  /* 0x0000000000007918 */ /* 0x000fc00000000000 */
        /* <DEDUP_REMOVED lines=8> */
.L_x_2:


//--------------------- .text._Z14transposeNaivePfPKfii --------------------------
	.section	.text._Z14transposeNaivePfPKfii,"ax",@progbits
	.align	128
        .global         _Z14transposeNaivePfPKfii
        .type           _Z14transposeNaivePfPKfii,@function
        .size           _Z14transposeNaivePfPKfii,(.L_x_3 - _Z14transposeNaivePfPKfii)
        .other          _Z14transposeNaivePfPKfii,@"STO_CUDA_ENTRY STV_DEFAULT"
_Z14transposeNaivePfPKfii:
.text._Z14transposeNaivePfPKfii:
        /* <DEDUP_REMOVED lines=11> */
[----:B-1----:R-:W-:Y:S02]  /*00b0*/  IMAD.WIDE R2, R5, 0x4, R2 ;  /* 0x0000000405027825 */ /* 0x002fe400078e0202 */
[----:B------:R-:W0:Y:S04]  /*00c0*/  LDC.64 R4, c[0x0][0x380] ;  /* 0x0000e000ff047b82 */ /* 0x000e280000000a00 */
[----:B---3--:R-:W2:Y:S01]  /*00d0*/  LDG.E R3, desc[UR4][R2.64] ;  /* 0x0000000402037981 */ /* 0x008ea2000c1e1900 */
[----:B------:R-:W-:-:S04]  /*00e0*/  IMAD R7, R0, UR7, R7 ;  /* 0x0000000700077c24 */ /* 0x000fc8000f8e0207 */
[----:B0-----:R-:W-:-:S05]  /*00f0*/  IMAD.WIDE R4, R7, 0x4, R4 ;  /* 0x0000000407047825 */ /* 0x001fca00078e0204 */
[----:B--2---:R-:W-:Y:S01]  /*0100*/  STG.E desc[UR4][R4.64], R3 ;  /* 0x0000000304007986 */ /* 0x004fe2000c101904 */
[----:B------:R-:W-:Y:S05]  /*0110*/  EXIT ;  /* 0x000000000000794d */ /* 0x000fea0003800000 */
.L_x_1:
        /* <DEDUP_REMOVED lines=14> */
.L_x_3:


//--------------------- .nv.shared._Z18transposeCoalescedPfPKfii --------------------------
	.section	.nv.shared._Z18transposeCoalescedPfPKfii,"aw",@nobits
	.sectionflags	@""
	.align	4
.nv.shared._Z18transposeCoalescedPfPKfii:
	.zero		5248


//--------------------- .nv.shared.reserved.0     --------------------------
	.section	.nv.shared.reserved.0,"aw",@nobits
	.weak		__nv_reservedSMEM_offset_0_alias
	.size		__nv_reservedSMEM_offset_0_alias, 0, 64
	.other		__nv_reservedSMEM_offset_0_alias,@"STO_CUDA_RESERVED_SHARED STV_DEFAULT"
__nv_reservedSMEM_offset_0_alias:
	.zero		0
	.zero		64


//--------------------- .nv.constant0._Z18transposeCoalescedPfPKfii --------------------------
	.section	.nv.constant0._Z18transposeCoalescedPfPKfii,"a",@progbits
	.sectionflags	@""
	.align	4
.nv.constant0._Z18transposeCoalescedPfPKfii:
	.zero		920


//--------------------- .nv.constant0._Z14transposeNaivePfPKfii --------------------------
	.section	.nv.constant0._Z14transposeNaivePfPKfii,"a",@progbits
	.sectionflags	@""
	.align	4
.nv.constant0._Z14transposeNaivePfPKfii:
	.zero		920


//--------------------- SYMBOLS --------------------------

	.type		.nv.reservedSmem.offset0,@object
	.size		.nv.reservedSmem.offset0,0x4
	.type		.nv.reservedSmem.cap,@object
	.size		.nv.reservedSmem.cap,0x4
